//
// Generated by NVIDIA NVVM Compiler
//
// Compiler Build ID: CL-36424714
// Cuda compilation tools, release 13.0, V13.0.88
// Based on NVVM 20.0.0
//

.version 9.0
.target sm_100
.address_size 64

	// .globl	_Z19conv_layer_toeplitzPfS_S_iiiiiiiiii
// _ZZ19conv_layer_toeplitzPfS_S_iiiiiiiiiiE7input_s has been demoted

.visible .entry _Z19conv_layer_toeplitzPfS_S_iiiiiiiiii(
	.param .u64 .ptr .align 1 _Z19conv_layer_toeplitzPfS_S_iiiiiiiiii_param_0,
	.param .u64 .ptr .align 1 _Z19conv_layer_toeplitzPfS_S_iiiiiiiiii_param_1,
	.param .u64 .ptr .align 1 _Z19conv_layer_toeplitzPfS_S_iiiiiiiiii_param_2,
	.param .u32 _Z19conv_layer_toeplitzPfS_S_iiiiiiiiii_param_3,
	.param .u32 _Z19conv_layer_toeplitzPfS_S_iiiiiiiiii_param_4,
	.param .u32 _Z19conv_layer_toeplitzPfS_S_iiiiiiiiii_param_5,
	.param .u32 _Z19conv_layer_toeplitzPfS_S_iiiiiiiiii_param_6,
	.param .u32 _Z19conv_layer_toeplitzPfS_S_iiiiiiiiii_param_7,
	.param .u32 _Z19conv_layer_toeplitzPfS_S_iiiiiiiiii_param_8,
	.param .u32 _Z19conv_layer_toeplitzPfS_S_iiiiiiiiii_param_9,
	.param .u32 _Z19conv_layer_toeplitzPfS_S_iiiiiiiiii_param_10,
	.param .u32 _Z19conv_layer_toeplitzPfS_S_iiiiiiiiii_param_11,
	.param .u32 _Z19conv_layer_toeplitzPfS_S_iiiiiiiiii_param_12
)
{
	.reg .pred 	%p<42>;
	.reg .b32 	%r<130>;
	.reg .b32 	%f<150>;
	.reg .b64 	%rd<27>;
	// demoted variable
	.shared .align 4 .b8 _ZZ19conv_layer_toeplitzPfS_S_iiiiiiiiiiE7input_s[2304];
	ld.param.u64 	%rd7, [_Z19conv_layer_toeplitzPfS_S_iiiiiiiiii_param_1];
	ld.param.u64 	%rd8, [_Z19conv_layer_toeplitzPfS_S_iiiiiiiiii_param_2];
	ld.param.u32 	%r55, [_Z19conv_layer_toeplitzPfS_S_iiiiiiiiii_param_3];
	ld.param.u32 	%r56, [_Z19conv_layer_toeplitzPfS_S_iiiiiiiiii_param_4];
	ld.param.u32 	%r57, [_Z19conv_layer_toeplitzPfS_S_iiiiiiiiii_param_5];
	ld.param.u32 	%r58, [_Z19conv_layer_toeplitzPfS_S_iiiiiiiiii_param_6];
	ld.param.u32 	%r59, [_Z19conv_layer_toeplitzPfS_S_iiiiiiiiii_param_7];
	ld.param.u32 	%r60, [_Z19conv_layer_toeplitzPfS_S_iiiiiiiiii_param_8];
	ld.param.u32 	%r61, [_Z19conv_layer_toeplitzPfS_S_iiiiiiiiii_param_9];
	ld.param.u32 	%r62, [_Z19conv_layer_toeplitzPfS_S_iiiiiiiiii_param_10];
	cvta.to.global.u64 	%rd1, %rd7;
	cvta.to.global.u64 	%rd2, %rd8;
	mov.u32 	%r1, %tid.x;
	mov.u32 	%r65, %ctaid.x;
	mov.u32 	%r66, %ntid.x;
	mad.lo.s32 	%r2, %r65, %r66, %r1;
	mov.u32 	%r3, %tid.y;
	mov.u32 	%r67, %ctaid.y;
	mov.u32 	%r68, %ntid.y;
	mad.lo.s32 	%r4, %r67, %r68, %r3;
	mov.u32 	%r5, %tid.z;
	mov.u32 	%r69, %ctaid.z;
	mov.u32 	%r70, %ntid.z;
	mad.lo.s32 	%r6, %r69, %r70, %r5;
	setp.lt.s32 	%p4, %r55, 1;
	@%p4 bra 	$L__BB0_39;
	ld.param.u32 	%r115, [_Z19conv_layer_toeplitzPfS_S_iiiiiiiiii_param_12];
	setp.ne.s32 	%p5, %r5, 0;
	setp.ge.s32 	%p6, %r2, %r57;
	setp.ge.s32 	%p7, %r4, %r58;
	or.pred  	%p8, %p6, %p7;
	setp.ge.s32 	%p9, %r6, %r56;
	or.pred  	%p10, %p9, %p8;
	setp.lt.s32 	%p11, %r60, 1;
	or.pred  	%p12, %p10, %p11;
	mul.lo.s32 	%r7, %r115, %r2;
	mul.lo.s32 	%r72, %r3, 288;
	mov.u32 	%r73, _ZZ19conv_layer_toeplitzPfS_S_iiiiiiiiiiE7input_s;
	add.s32 	%r74, %r73, %r72;
	mul.lo.s32 	%r75, %r1, 36;
	add.s32 	%r8, %r74, %r75;
	mul.lo.s32 	%r9, %r60, %r59;
	setp.lt.s32 	%p13, %r9, 1;
	mul.lo.s32 	%r10, %r61, %r6;
	setp.lt.s32 	%p14, %r2, %r57;
	setp.lt.s32 	%p15, %r4, %r58;
	and.pred  	%p16, %p14, %p15;
	setp.lt.s32 	%p17, %r6, %r56;
	and.pred  	%p1, %p17, %p16;
	and.b32  	%r11, %r9, 15;
	and.b32  	%r12, %r9, 7;
	and.b32  	%r13, %r59, 15;
	add.s32 	%r14, %r13, -1;
	and.b32  	%r15, %r59, 7;
	add.s32 	%r16, %r15, -1;
	or.pred  	%p2, %p5, %p12;
	and.b32  	%r17, %r59, 2147483632;
	and.b32  	%r18, %r59, 3;
	or.pred  	%p3, %p10, %p13;
	and.b32  	%r19, %r9, 2147483632;
	neg.s32 	%r20, %r17;
	add.s32 	%r76, %r72, %r75;
	add.s32 	%r77, %r76, %r73;
	add.s32 	%r21, %r77, 32;
	shl.b32 	%r22, %r60, 2;
	add.s64 	%rd3, %rd1, 32;
	mov.b32 	%r117, 0;
	not.pred 	%p40, %p1;
$L__BB0_2:
	setp.lt.s32 	%p18, %r61, 1;
	mov.f32 	%f148, 0f00000000;
	@%p18 bra 	$L__BB0_36;
	mov.f32 	%f148, 0f00000000;
	mov.b32 	%r118, 0;
$L__BB0_4:
	@%p2 bra 	$L__BB0_21;
	setp.lt.s32 	%p19, %r59, 1;
	@%p19 bra 	$L__BB0_21;
	ld.param.u32 	%r116, [_Z19conv_layer_toeplitzPfS_S_iiiiiiiiii_param_12];
	ld.param.u32 	%r114, [_Z19conv_layer_toeplitzPfS_S_iiiiiiiiii_param_11];
	mad.lo.s32 	%r80, %r117, %r61, %r118;
	mul.lo.s32 	%r81, %r80, %r114;
	mad.lo.s32 	%r25, %r116, %r4, %r81;
	mov.b32 	%r119, 0;
$L__BB0_7:
	setp.lt.u32 	%p20, %r59, 16;
	mul.lo.s32 	%r27, %r119, %r60;
	add.s32 	%r83, %r119, %r25;
	mad.lo.s32 	%r28, %r83, %r62, %r7;
	mov.b32 	%r124, 0;
	@%p20 bra 	$L__BB0_10;
	mad.lo.s32 	%r121, %r22, %r119, %r21;
	mov.u32 	%r120, %r28;
	mov.u32 	%r122, %r20;
$L__BB0_9:
	.pragma "nounroll";
	mul.wide.s32 	%rd9, %r120, 4;
	add.s64 	%rd10, %rd3, %rd9;
	ld.global.f32 	%f19, [%rd10+-32];
	st.shared.f32 	[%r121+-32], %f19;
	ld.global.f32 	%f20, [%rd10+-28];
	st.shared.f32 	[%r121+-28], %f20;
	ld.global.f32 	%f21, [%rd10+-24];
	st.shared.f32 	[%r121+-24], %f21;
	ld.global.f32 	%f22, [%rd10+-20];
	st.shared.f32 	[%r121+-20], %f22;
	ld.global.f32 	%f23, [%rd10+-16];
	st.shared.f32 	[%r121+-16], %f23;
	ld.global.f32 	%f24, [%rd10+-12];
	st.shared.f32 	[%r121+-12], %f24;
	ld.global.f32 	%f25, [%rd10+-8];
	st.shared.f32 	[%r121+-8], %f25;
	ld.global.f32 	%f26, [%rd10+-4];
	st.shared.f32 	[%r121+-4], %f26;
	ld.global.f32 	%f27, [%rd10];
	st.shared.f32 	[%r121], %f27;
	ld.global.f32 	%f28, [%rd10+4];
	st.shared.f32 	[%r121+4], %f28;
	ld.global.f32 	%f29, [%rd10+8];
	st.shared.f32 	[%r121+8], %f29;
	ld.global.f32 	%f30, [%rd10+12];
	st.shared.f32 	[%r121+12], %f30;
	ld.global.f32 	%f31, [%rd10+16];
	st.shared.f32 	[%r121+16], %f31;
	ld.global.f32 	%f32, [%rd10+20];
	st.shared.f32 	[%r121+20], %f32;
	ld.global.f32 	%f33, [%rd10+24];
	st.shared.f32 	[%r121+24], %f33;
	ld.global.f32 	%f34, [%rd10+28];
	st.shared.f32 	[%r121+28], %f34;
	add.s32 	%r122, %r122, 16;
	add.s32 	%r121, %r121, 64;
	add.s32 	%r120, %r120, 16;
	setp.ne.s32 	%p21, %r122, 0;
	mov.u32 	%r124, %r17;
	@%p21 bra 	$L__BB0_9;
$L__BB0_10:
	setp.eq.s32 	%p22, %r13, 0;
	@%p22 bra 	$L__BB0_20;
	setp.lt.u32 	%p23, %r14, 7;
	@%p23 bra 	$L__BB0_13;
	add.s32 	%r84, %r124, %r27;
	add.s32 	%r85, %r28, %r124;
	mul.wide.s32 	%rd11, %r85, 4;
	add.s64 	%rd12, %rd1, %rd11;
	ld.global.f32 	%f35, [%rd12];
	shl.b32 	%r86, %r84, 2;
	add.s32 	%r87, %r8, %r86;
	st.shared.f32 	[%r87], %f35;
	ld.global.f32 	%f36, [%rd12+4];
	st.shared.f32 	[%r87+4], %f36;
	ld.global.f32 	%f37, [%rd12+8];
	st.shared.f32 	[%r87+8], %f37;
	ld.global.f32 	%f38, [%rd12+12];
	st.shared.f32 	[%r87+12], %f38;
	ld.global.f32 	%f39, [%rd12+16];
	st.shared.f32 	[%r87+16], %f39;
	ld.global.f32 	%f40, [%rd12+20];
	st.shared.f32 	[%r87+20], %f40;
	ld.global.f32 	%f41, [%rd12+24];
	st.shared.f32 	[%r87+24], %f41;
	ld.global.f32 	%f42, [%rd12+28];
	st.shared.f32 	[%r87+28], %f42;
	add.s32 	%r124, %r124, 8;
$L__BB0_13:
	setp.eq.s32 	%p24, %r15, 0;
	@%p24 bra 	$L__BB0_20;
	setp.lt.u32 	%p25, %r16, 3;
	@%p25 bra 	$L__BB0_16;
	add.s32 	%r88, %r124, %r27;
	add.s32 	%r89, %r28, %r124;
	mul.wide.s32 	%rd13, %r89, 4;
	add.s64 	%rd14, %rd1, %rd13;
	ld.global.f32 	%f43, [%rd14];
	shl.b32 	%r90, %r88, 2;
	add.s32 	%r91, %r8, %r90;
	st.shared.f32 	[%r91], %f43;
	ld.global.f32 	%f44, [%rd14+4];
	st.shared.f32 	[%r91+4], %f44;
	ld.global.f32 	%f45, [%rd14+8];
	st.shared.f32 	[%r91+8], %f45;
	ld.global.f32 	%f46, [%rd14+12];
	st.shared.f32 	[%r91+12], %f46;
	add.s32 	%r124, %r124, 4;
$L__BB0_16:
	setp.eq.s32 	%p26, %r18, 0;
	@%p26 bra 	$L__BB0_20;
	setp.eq.s32 	%p27, %r18, 1;
	add.s32 	%r92, %r124, %r27;
	add.s32 	%r93, %r28, %r124;
	mul.wide.s32 	%rd15, %r93, 4;
	add.s64 	%rd4, %rd1, %rd15;
	ld.global.f32 	%f47, [%rd4];
	shl.b32 	%r94, %r92, 2;
	add.s32 	%r41, %r8, %r94;
	st.shared.f32 	[%r41], %f47;
	@%p27 bra 	$L__BB0_20;
	setp.eq.s32 	%p28, %r18, 2;
	ld.global.f32 	%f48, [%rd4+4];
	st.shared.f32 	[%r41+4], %f48;
	@%p28 bra 	$L__BB0_20;
	ld.global.f32 	%f49, [%rd4+8];
	st.shared.f32 	[%r41+8], %f49;
$L__BB0_20:
	add.s32 	%r119, %r119, 1;
	setp.ne.s32 	%p29, %r119, %r60;
	@%p29 bra 	$L__BB0_7;
$L__BB0_21:
	bar.sync 	0;
	@%p3 bra 	$L__BB0_35;
	setp.lt.u32 	%p30, %r9, 16;
	add.s32 	%r96, %r118, %r10;
	mul.lo.s32 	%r43, %r9, %r96;
	mov.b32 	%r128, 0;
	@%p30 bra 	$L__BB0_25;
	mov.b32 	%r126, 0;
$L__BB0_24:
	.pragma "nounroll";
	add.s32 	%r98, %r126, %r43;
	mul.wide.s32 	%rd16, %r98, 4;
	add.s64 	%rd17, %rd2, %rd16;
	ld.global.f32 	%f51, [%rd17];
	shl.b32 	%r99, %r126, 2;
	add.s32 	%r100, %r8, %r99;
	ld.shared.f32 	%f52, [%r100];
	fma.rn.f32 	%f53, %f51, %f52, %f148;
	ld.global.f32 	%f54, [%rd17+4];
	ld.shared.f32 	%f55, [%r100+4];
	fma.rn.f32 	%f56, %f54, %f55, %f53;
	ld.global.f32 	%f57, [%rd17+8];
	ld.shared.f32 	%f58, [%r100+8];
	fma.rn.f32 	%f59, %f57, %f58, %f56;
	ld.global.f32 	%f60, [%rd17+12];
	ld.shared.f32 	%f61, [%r100+12];
	fma.rn.f32 	%f62, %f60, %f61, %f59;
	ld.global.f32 	%f63, [%rd17+16];
	ld.shared.f32 	%f64, [%r100+16];
	fma.rn.f32 	%f65, %f63, %f64, %f62;
	ld.global.f32 	%f66, [%rd17+20];
	ld.shared.f32 	%f67, [%r100+20];
	fma.rn.f32 	%f68, %f66, %f67, %f65;
	ld.global.f32 	%f69, [%rd17+24];
	ld.shared.f32 	%f70, [%r100+24];
	fma.rn.f32 	%f71, %f69, %f70, %f68;
	ld.global.f32 	%f72, [%rd17+28];
	ld.shared.f32 	%f73, [%r100+28];
	fma.rn.f32 	%f74, %f72, %f73, %f71;
	ld.global.f32 	%f75, [%rd17+32];
	ld.shared.f32 	%f76, [%r100+32];
	fma.rn.f32 	%f77, %f75, %f76, %f74;
	ld.global.f32 	%f78, [%rd17+36];
	ld.shared.f32 	%f79, [%r100+36];
	fma.rn.f32 	%f80, %f78, %f79, %f77;
	ld.global.f32 	%f81, [%rd17+40];
	ld.shared.f32 	%f82, [%r100+40];
	fma.rn.f32 	%f83, %f81, %f82, %f80;
	ld.global.f32 	%f84, [%rd17+44];
	ld.shared.f32 	%f85, [%r100+44];
	fma.rn.f32 	%f86, %f84, %f85, %f83;
	ld.global.f32 	%f87, [%rd17+48];
	ld.shared.f32 	%f88, [%r100+48];
	fma.rn.f32 	%f89, %f87, %f88, %f86;
	ld.global.f32 	%f90, [%rd17+52];
	ld.shared.f32 	%f91, [%r100+52];
	fma.rn.f32 	%f92, %f90, %f91, %f89;
	ld.global.f32 	%f93, [%rd17+56];
	ld.shared.f32 	%f94, [%r100+56];
	fma.rn.f32 	%f95, %f93, %f94, %f92;
	ld.global.f32 	%f96, [%rd17+60];
	ld.shared.f32 	%f97, [%r100+60];
	fma.rn.f32 	%f148, %f96, %f97, %f95;
	add.s32 	%r126, %r126, 16;
	setp.ne.s32 	%p31, %r126, %r19;
	mov.u32 	%r128, %r19;
	@%p31 bra 	$L__BB0_24;
$L__BB0_25:
	setp.eq.s32 	%p32, %r11, 0;
	@%p32 bra 	$L__BB0_35;
	add.s32 	%r101, %r11, -1;
	setp.lt.u32 	%p33, %r101, 7;
	@%p33 bra 	$L__BB0_28;
	add.s32 	%r102, %r128, %r43;
	mul.wide.s32 	%rd18, %r102, 4;
	add.s64 	%rd19, %rd2, %rd18;
	ld.global.f32 	%f99, [%rd19];
	shl.b32 	%r103, %r128, 2;
	add.s32 	%r104, %r8, %r103;
	ld.shared.f32 	%f100, [%r104];
	fma.rn.f32 	%f101, %f99, %f100, %f148;
	ld.global.f32 	%f102, [%rd19+4];
	ld.shared.f32 	%f103, [%r104+4];
	fma.rn.f32 	%f104, %f102, %f103, %f101;
	ld.global.f32 	%f105, [%rd19+8];
	ld.shared.f32 	%f106, [%r104+8];
	fma.rn.f32 	%f107, %f105, %f106, %f104;
	ld.global.f32 	%f108, [%rd19+12];
	ld.shared.f32 	%f109, [%r104+12];
	fma.rn.f32 	%f110, %f108, %f109, %f107;
	ld.global.f32 	%f111, [%rd19+16];
	ld.shared.f32 	%f112, [%r104+16];
	fma.rn.f32 	%f113, %f111, %f112, %f110;
	ld.global.f32 	%f114, [%rd19+20];
	ld.shared.f32 	%f115, [%r104+20];
	fma.rn.f32 	%f116, %f114, %f115, %f113;
	ld.global.f32 	%f117, [%rd19+24];
	ld.shared.f32 	%f118, [%r104+24];
	fma.rn.f32 	%f119, %f117, %f118, %f116;
	ld.global.f32 	%f120, [%rd19+28];
	ld.shared.f32 	%f121, [%r104+28];
	fma.rn.f32 	%f148, %f120, %f121, %f119;
	add.s32 	%r128, %r128, 8;
$L__BB0_28:
	setp.eq.s32 	%p34, %r12, 0;
	@%p34 bra 	$L__BB0_35;
	add.s32 	%r105, %r12, -1;
	setp.lt.u32 	%p35, %r105, 3;
	@%p35 bra 	$L__BB0_31;
	add.s32 	%r106, %r128, %r43;
	mul.wide.s32 	%rd20, %r106, 4;
	add.s64 	%rd21, %rd2, %rd20;
	ld.global.f32 	%f123, [%rd21];
	shl.b32 	%r107, %r128, 2;
	add.s32 	%r108, %r8, %r107;
	ld.shared.f32 	%f124, [%r108];
	fma.rn.f32 	%f125, %f123, %f124, %f148;
	ld.global.f32 	%f126, [%rd21+4];
	ld.shared.f32 	%f127, [%r108+4];
	fma.rn.f32 	%f128, %f126, %f127, %f125;
	ld.global.f32 	%f129, [%rd21+8];
	ld.shared.f32 	%f130, [%r108+8];
	fma.rn.f32 	%f131, %f129, %f130, %f128;
	ld.global.f32 	%f132, [%rd21+12];
	ld.shared.f32 	%f133, [%r108+12];
	fma.rn.f32 	%f148, %f132, %f133, %f131;
	add.s32 	%r128, %r128, 4;
$L__BB0_31:
	and.b32  	%r51, %r9, 3;
	setp.eq.s32 	%p36, %r51, 0;
	@%p36 bra 	$L__BB0_35;
	setp.eq.s32 	%p37, %r51, 1;
	add.s32 	%r109, %r128, %r43;
	mul.wide.s32 	%rd22, %r109, 4;
	add.s64 	%rd5, %rd2, %rd22;
	ld.global.f32 	%f134, [%rd5];
	shl.b32 	%r110, %r128, 2;
	add.s32 	%r52, %r8, %r110;
	ld.shared.f32 	%f135, [%r52];
	fma.rn.f32 	%f148, %f134, %f135, %f148;
	@%p37 bra 	$L__BB0_35;
	setp.eq.s32 	%p38, %r51, 2;
	ld.global.f32 	%f136, [%rd5+4];
	ld.shared.f32 	%f137, [%r52+4];
	fma.rn.f32 	%f148, %f136, %f137, %f148;
	@%p38 bra 	$L__BB0_35;
	ld.global.f32 	%f138, [%rd5+8];
	ld.shared.f32 	%f139, [%r52+8];
	fma.rn.f32 	%f148, %f138, %f139, %f148;
$L__BB0_35:
	bar.sync 	0;
	add.s32 	%r118, %r118, 1;
	setp.ne.s32 	%p39, %r118, %r61;
	@%p39 bra 	$L__BB0_4;
$L__BB0_36:
	@%p40 bra 	$L__BB0_38;
	ld.param.u64 	%rd26, [_Z19conv_layer_toeplitzPfS_S_iiiiiiiiii_param_0];
	mad.lo.s32 	%r111, %r117, %r56, %r6;
	mad.lo.s32 	%r112, %r111, %r58, %r4;
	mad.lo.s32 	%r113, %r112, %r57, %r2;
	cvta.to.global.u64 	%rd23, %rd26;
	mul.wide.s32 	%rd24, %r113, 4;
	add.s64 	%rd25, %rd23, %rd24;
	st.global.f32 	[%rd25], %f148;
$L__BB0_38:
	add.s32 	%r117, %r117, 1;
	setp.ne.s32 	%p41, %r117, %r55;
	@%p41 bra 	$L__BB0_2;
$L__BB0_39:
	ret;

}


// ===== COMPILED SASS (sm_100) =====

	.target	sm_100

	.elftype	@"ET_EXEC"


//--------------------- .note.nv.tkinfo           --------------------------
	.section	.note.nv.tkinfo,"",@"SHT_NOTE"
	.sectionflags	@"SHF_NOTE_NV_TKINFO"
	.tkinfo
        /*0018*/ 	.word	0x00000002
        /*0030*/ 	.string	""
        /*0030*/ 	.string	"ptxas"
        /*0030*/ 	.string	"Cuda compilation tools, release 13.0, V13.0.88"
        /*0030*/ 	.string	"Build cuda_13.0.r13.0/compiler.36424714_0"
        /*0030*/ 	.string	"-arch sm_100 -m 64 "



//--------------------- .note.nv.cuinfo           --------------------------
	.section	.note.nv.cuinfo,"",@"SHT_NOTE"
	.sectionflags	@"SHF_NOTE_NV_CUINFO"
        /*0018*/ 	.short	0x0002
        /*001a*/ 	.short	0x0064
        /*001c*/ 	.short	0x0082
	.zero		2


//--------------------- .nv.info                  --------------------------
	.section	.nv.info,"",@"SHT_CUDA_INFO"
	.align	4


	//----- nvinfo : EIATTR_REGCOUNT
	.align		4
        /*0000*/ 	.byte	0x04, 0x2f
        /*0002*/ 	.short	(.L_1 - .L_0)
	.align		4
.L_0:
        /*0004*/ 	.word	index@(_Z19conv_layer_toeplitzPfS_S_iiiiiiiiii)
        /*0008*/ 	.word	0x00000020


	//----- nvinfo : EIATTR_FRAME_SIZE
	.align		4
.L_1:
        /*000c*/ 	.byte	0x04, 0x11
        /*000e*/ 	.short	(.L_3 - .L_2)
	.align		4
.L_2:
        /*0010*/ 	.word	index@(_Z19conv_layer_toeplitzPfS_S_iiiiiiiiii)
        /*0014*/ 	.word	0x00000000


	//----- nvinfo : EIATTR_MIN_STACK_SIZE
	.align		4
.L_3:
        /*0018*/ 	.byte	0x04, 0x12
        /*001a*/ 	.short	(.L_5 - .L_4)
	.align		4
.L_4:
        /*001c*/ 	.word	index@(_Z19conv_layer_toeplitzPfS_S_iiiiiiiiii)
        /*0020*/ 	.word	0x00000000
.L_5:


//--------------------- .nv.compat                --------------------------
	.section	.nv.compat,"",@"SHT_CUDA_COMPAT_INFO"
	.align	4
        /*0000*/ 	.byte	0x02, 0x09, 0x00, 0x00, 0x02, 0x02, 0x01, 0x00, 0x02, 0x05, 0x05, 0x00, 0x03, 0x07, 0x01, 0x01
        /*0010*/ 	.byte	0x02, 0x03, 0x00, 0x00, 0x02, 0x06, 0x01, 0x00, 0x04, 0x0b, 0x08, 0x00, 0x09, 0x00, 0x00, 0x00
        /*0020*/ 	.byte	0x00, 0x00, 0x00, 0x00


//--------------------- .nv.info._Z19conv_layer_toeplitzPfS_S_iiiiiiiiii --------------------------
	.section	.nv.info._Z19conv_layer_toeplitzPfS_S_iiiiiiiiii,"",@"SHT_CUDA_INFO"
	.sectionflags	@""
	.align	4


	//----- nvinfo : EIATTR_CUDA_API_VERSION
	.align		4
        /*0000*/ 	.byte	0x04, 0x37
        /*0002*/ 	.short	(.L_7 - .L_6)
.L_6:
        /*0004*/ 	.word	0x00000082


	//----- nvinfo : EIATTR_KPARAM_INFO
	.align		4
.L_7:
        /*0008*/ 	.byte	0x04, 0x17
        /*000a*/ 	.short	(.L_9 - .L_8)
.L_8:
        /*000c*/ 	.word	0x00000000
        /*0010*/ 	.short	0x000c
        /*0012*/ 	.short	0x003c
        /*0014*/ 	.byte	0x00, 0xf0, 0x11, 0x00


	//----- nvinfo : EIATTR_KPARAM_INFO
	.align		4
.L_9:
        /*0018*/ 	.byte	0x04, 0x17
        /*001a*/ 	.short	(.L_11 - .L_10)
.L_10:
        /*001c*/ 	.word	0x00000000
        /*0020*/ 	.short	0x000b
        /*0022*/ 	.short	0x0038
        /*0024*/ 	.byte	0x00, 0xf0, 0x11, 0x00


	//----- nvinfo : EIATTR_KPARAM_INFO
	.align		4
.L_11:
        /*0028*/ 	.byte	0x04, 0x17
        /*002a*/ 	.short	(.L_13 - .L_12)
.L_12:
        /*002c*/ 	.word	0x00000000
        /*0030*/ 	.short	0x000a
        /*0032*/ 	.short	0x0034
        /*0034*/ 	.byte	0x00, 0xf0, 0x11, 0x00


	//----- nvinfo : EIATTR_KPARAM_INFO
	.align		4
.L_13:
        /*0038*/ 	.byte	0x04, 0x17
        /*003a*/ 	.short	(.L_15 - .L_14)
.L_14:
        /*003c*/ 	.word	0x00000000
        /*0040*/ 	.short	0x0009
        /*0042*/ 	.short	0x0030
        /*0044*/ 	.byte	0x00, 0xf0, 0x11, 0x00


	//----- nvinfo : EIATTR_KPARAM_INFO
	.align		4
.L_15:
        /*0048*/ 	.byte	0x04, 0x17
        /*004a*/ 	.short	(.L_17 - .L_16)
.L_16:
        /*004c*/ 	.word	0x00000000
        /*0050*/ 	.short	0x0008
        /*0052*/ 	.short	0x002c
        /*0054*/ 	.byte	0x00, 0xf0, 0x11, 0x00


	//----- nvinfo : EIATTR_KPARAM_INFO
	.align		4
.L_17:
        /*0058*/ 	.byte	0x04, 0x17
        /*005a*/ 	.short	(.L_19 - .L_18)
.L_18:
        /*005c*/ 	.word	0x00000000
        /*0060*/ 	.short	0x0007
        /*0062*/ 	.short	0x0028
        /*0064*/ 	.byte	0x00, 0xf0, 0x11, 0x00


	//----- nvinfo : EIATTR_KPARAM_INFO
	.align		4
.L_19:
        /*0068*/ 	.byte	0x04, 0x17
        /*006a*/ 	.short	(.L_21 - .L_20)
.L_20:
        /*006c*/ 	.word	0x00000000
        /*0070*/ 	.short	0x0006
        /*0072*/ 	.short	0x0024
        /*0074*/ 	.byte	0x00, 0xf0, 0x11, 0x00


	//----- nvinfo : EIATTR_KPARAM_INFO
	.align		4
.L_21:
        /*0078*/ 	.byte	0x04, 0x17
        /*007a*/ 	.short	(.L_23 - .L_22)
.L_22:
        /*007c*/ 	.word	0x00000000
        /*0080*/ 	.short	0x0005
        /*0082*/ 	.short	0x0020
        /*0084*/ 	.byte	0x00, 0xf0, 0x11, 0x00


	//----- nvinfo : EIATTR_KPARAM_INFO
	.align		4
.L_23:
        /*0088*/ 	.byte	0x04, 0x17
        /*008a*/ 	.short	(.L_25 - .L_24)
.L_24:
        /*008c*/ 	.word	0x00000000
        /*0090*/ 	.short	0x0004
        /*0092*/ 	.short	0x001c
        /*0094*/ 	.byte	0x00, 0xf0, 0x11, 0x00


	//----- nvinfo : EIATTR_KPARAM_INFO
	.align		4
.L_25:
        /*0098*/ 	.byte	0x04, 0x17
        /*009a*/ 	.short	(.L_27 - .L_26)
.L_26:
        /*009c*/ 	.word	0x00000000
        /*00a0*/ 	.short	0x0003
        /*00a2*/ 	.short	0x0018
        /*00a4*/ 	.byte	0x00, 0xf0, 0x11, 0x00


	//----- nvinfo : EIATTR_KPARAM_INFO
	.align		4
.L_27:
        /*00a8*/ 	.byte	0x04, 0x17
        /*00aa*/ 	.short	(.L_29 - .L_28)
.L_28:
        /*00ac*/ 	.word	0x00000000
        /*00b0*/ 	.short	0x0002
        /*00b2*/ 	.short	0x0010
        /*00b4*/ 	.byte	0x00, 0xf5, 0x21, 0x00


	//----- nvinfo : EIATTR_KPARAM_INFO
	.align		4
.L_29:
        /*00b8*/ 	.byte	0x04, 0x17
        /*00ba*/ 	.short	(.L_31 - .L_30)
.L_30:
        /*00bc*/ 	.word	0x00000000
        /*00c0*/ 	.short	0x0001
        /*00c2*/ 	.short	0x0008
        /*00c4*/ 	.byte	0x00, 0xf5, 0x21, 0x00


	//----- nvinfo : EIATTR_KPARAM_INFO
	.align		4
.L_31:
        /*00c8*/ 	.byte	0x04, 0x17
        /*00ca*/ 	.short	(.L_33 - .L_32)
.L_32:
        /*00cc*/ 	.word	0x00000000
        /*00d0*/ 	.short	0x0000
        /*00d2*/ 	.short	0x0000
        /*00d4*/ 	.byte	0x00, 0xf5, 0x21, 0x00


	//----- nvinfo : EIATTR_SPARSE_MMA_MASK
	.align		4
.L_33:
        /*00d8*/ 	.byte	0x03, 0x50
        /*00da*/ 	.short	0x0000


	//----- nvinfo : EIATTR_MAXREG_COUNT
	.align		4
        /*00dc*/ 	.byte	0x03, 0x1b
        /*00de*/ 	.short	0x00ff


	//----- nvinfo : EIATTR_NUM_BARRIERS
	.align		4
        /*00e0*/ 	.byte	0x02, 0x4c
        /*00e2*/ 	.byte	0x01
	.zero		1


	//----- nvinfo : EIATTR_MERCURY_ISA_VERSION
	.align		4
        /*00e4*/ 	.byte	0x03, 0x5f
        /*00e6*/ 	.short	0x0101


	//----- nvinfo : EIATTR_VRC_CTA_INIT_COUNT
	.align		4
        /*00e8*/ 	.byte	0x02, 0x4a
	.zero		1
	.zero		1


	//----- nvinfo : EIATTR_EXIT_INSTR_OFFSETS
	.align		4
        /*00ec*/ 	.byte	0x04, 0x1c
        /*00ee*/ 	.short	(.L_35 - .L_34)


	//   ....[0]....
.L_34:
        /*00f0*/ 	.word	0x00000080


	//   ....[1]....
        /*00f4*/ 	.word	0x000015c0


	//----- nvinfo : EIATTR_CRS_STACK_SIZE
	.align		4
.L_35:
        /*00f8*/ 	.byte	0x04, 0x1e
        /*00fa*/ 	.short	(.L_37 - .L_36)
.L_36:
        /*00fc*/ 	.word	0x00000000


	//----- nvinfo : EIATTR_CBANK_PARAM_SIZE
	.align		4
.L_37:
        /*0100*/ 	.byte	0x03, 0x19
        /*0102*/ 	.short	0x0040


	//----- nvinfo : EIATTR_PARAM_CBANK
	.align		4
        /*0104*/ 	.byte	0x04, 0x0a
        /*0106*/ 	.short	(.L_39 - .L_38)
	.align		4
.L_38:
        /*0108*/ 	.word	index@(.nv.constant0._Z19conv_layer_toeplitzPfS_S_iiiiiiiiii)
        /*010c*/ 	.short	0x0380
        /*010e*/ 	.short	0x0040


	//----- nvinfo : EIATTR_SW_WAR
	.align		4
.L_39:
        /*0110*/ 	.byte	0x04, 0x36
        /*0112*/ 	.short	(.L_41 - .L_40)
.L_40:
        /*0114*/ 	.word	0x00000008
.L_41:


//--------------------- .nv.callgraph             --------------------------
	.section	.nv.callgraph,"",@"SHT_CUDA_CALLGRAPH"
	.align	4
	.sectionentsize	8
	.align		4
        /*0000*/ 	.word	0x00000000
	.align		4
        /*0004*/ 	.word	0xffffffff
	.align		4
        /*0008*/ 	.word	0x00000000
	.align		4
        /*000c*/ 	.word	0xfffffffe
	.align		4
        /*0010*/ 	.word	0x00000000
	.align		4
        /*0014*/ 	.word	0xfffffffd
	.align		4
        /*0018*/ 	.word	0x00000000
	.align		4
        /*001c*/ 	.word	0xfffffffc


//--------------------- .text._Z19conv_layer_toeplitzPfS_S_iiiiiiiiii --------------------------
	.section	.text._Z19conv_layer_toeplitzPfS_S_iiiiiiiiii,"ax",@progbits
	.align	128
        .global         _Z19conv_layer_toeplitzPfS_S_iiiiiiiiii
        .type           _Z19conv_layer_toeplitzPfS_S_iiiiiiiiii,@function
        .size           _Z19conv_layer_toeplitzPfS_S_iiiiiiiiii,(.L_x_18 - _Z19conv_layer_toeplitzPfS_S_iiiiiiiiii)
        .other          _Z19conv_layer_toeplitzPfS_S_iiiiiiiiii,@"STO_CUDA_ENTRY STV_DEFAULT"
_Z19conv_layer_toeplitzPfS_S_iiiiiiiiii:
.text._Z19conv_layer_toeplitzPfS_S_iiiiiiiiii:
[----:B------:R-:W-:Y:S08]  /*0000*/  LDC R1, c[0x0][0x37c] ;  /* 0x0000df00ff017b82 */ /* 0x000ff00000000800 */
[----:B------:R-:W0:Y:S01]  /*0010*/  LDC R0, c[0x0][0x398] ;  /* 0x0000e600ff007b82 */ /* 0x000e220000000800 */
[----:B------:R-:W1:Y:S01]  /*0020*/  S2R R9, SR_TID.X ;  /* 0x0000000000097919 */ /* 0x000e620000002100 */
[----:B------:R-:W2:Y:S06]  /*0030*/  S2R R16, SR_TID.Y ;  /* 0x0000000000107919 */ /* 0x000eac0000002200 */
[----:B------:R-:W3:Y:S08]  /*0040*/  S2UR UR6, SR_CTAID.X ;  /* 0x00000000000679c3 */ /* 0x000ef00000002500 */
[----:B------:R-:W4:Y:S01]  /*0050*/  S2UR UR4, SR_CTAID.Y ;  /* 0x00000000000479c3 */ /* 0x000f220000002600 */
[----:B0-----:R-:W-:-:S07]  /*0060*/  ISETP.GE.AND P0, PT, R0, 0x1, PT ;  /* 0x000000010000780c */ /* 0x001fce0003f06270 */
[----:B------:R-:W0:Y:S06]  /*0070*/  S2UR UR7, SR_CTAID.Z ;  /* 0x00000000000779c3 */ /* 0x000e2c0000002700 */
[----:B01234-:R-:W-:Y:S05]  /*0080*/  @!P0 EXIT ;  /* 0x000000000000894d */ /* 0x01ffea0003800000 */
[----:B------:R-:W0:Y:S01]  /*0090*/  LDC R6, c[0x0][0x360] ;  /* 0x0000d800ff067b82 */ /* 0x000e220000000800 */
[----:B------:R-:W1:Y:S01]  /*00a0*/  S2R R8, SR_TID.Z ;  /* 0x0000000000087919 */ /* 0x000e620000002300 */
[----:B------:R-:W2:Y:S01]  /*00b0*/  LDCU UR9, c[0x0][0x39c] ;  /* 0x00007380ff0977ac */ /* 0x000ea20008000800 */
[----:B------:R-:W-:Y:S01]  /*00c0*/  MOV R0, 0x400 ;  /* 0x0000040000007802 */ /* 0x000fe20000000f00 */
[----:B------:R-:W3:Y:S01]  /*00d0*/  S2R R7, SR_CgaCtaId ;  /* 0x0000000000077919 */ /* 0x000ee20000008800 */
[----:B------:R-:W-:Y:S01]  /*00e0*/  LEA R10, R16, R9, 0x3 ;  /* 0x00000009100a7211 */ /* 0x000fe200078e18ff */
[----:B------:R-:W4:Y:S02]  /*00f0*/  LDCU.64 UR10, c[0x0][0x358] ;  /* 0x00006b00ff0a77ac */ /* 0x000f240008000a00 */
[----:B------:R-:W5:Y:S08]  /*0100*/  LDC R11, c[0x0][0x364] ;  /* 0x0000d900ff0b7b82 */ /* 0x000f700000000800 */
[----:B------:R-:W2:Y:S08]  /*0110*/  LDC.64 R4, c[0x0][0x3a0] ;  /* 0x0000e800ff047b82 */ /* 0x000eb00000000a00 */
[----:B------:R-:W1:Y:S01]  /*0120*/  LDC R13, c[0x0][0x368] ;  /* 0x0000da00ff0d7b82 */ /* 0x000e620000000800 */
[----:B0-----:R-:W-:Y:S01]  /*0130*/  IMAD R17, R6, UR6, R9 ;  /* 0x0000000606117c24 */ /* 0x001fe2000f8e0209 */
[----:B------:R-:W0:Y:S06]  /*0140*/  LDCU UR6, c[0x0][0x3bc] ;  /* 0x00007780ff0677ac */ /* 0x000e2c0008000800 */
[----:B------:R-:W4:Y:S01]  /*0150*/  LDC.64 R2, c[0x0][0x3a8] ;  /* 0x0000ea00ff027b82 */ /* 0x000f220000000a00 */
[----:B-----5:R-:W-:Y:S01]  /*0160*/  IMAD R20, R11, UR4, R16 ;  /* 0x000000040b147c24 */ /* 0x020fe2000f8e0210 */
[----:B------:R-:W5:Y:S01]  /*0170*/  LDCU.64 UR4, c[0x0][0x388] ;  /* 0x00007100ff0477ac */ /* 0x000f620008000a00 */
[----:B---3--:R-:W-:Y:S01]  /*0180*/  LEA R0, R7, R0, 0x18 ;  /* 0x0000000007007211 */ /* 0x008fe200078ec0ff */
[----:B------:R-:W-:-:S02]  /*0190*/  IMAD R7, R10, 0x24, RZ ;  /* 0x000000240a077824 */ /* 0x000fc400078e02ff */
[CC--:B--2---:R-:W-:Y:S02]  /*01a0*/  ISETP.GE.AND P0, PT, R20.reuse, R5.reuse, PT ;  /* 0x000000051400720c */ /* 0x0c4fe40003f06270 */
[----:B------:R-:W-:Y:S01]  /*01b0*/  ISETP.GE.AND P2, PT, R20, R5, PT ;  /* 0x000000051400720c */ /* 0x000fe20003f46270 */
[----:B------:R-:W-:Y:S01]  /*01c0*/  IMAD R16, R16, 0x120, R0 ;  /* 0x0000012010107824 */ /* 0x000fe200078e0200 */
[CC--:B------:R-:W-:Y:S01]  /*01d0*/  ISETP.GE.OR P0, PT, R17.reuse, R4.reuse, P0 ;  /* 0x000000041100720c */ /* 0x0c0fe20000706670 */
[C---:B0-----:R-:W-:Y:S01]  /*01e0*/  IMAD R6, R17.reuse, UR6, RZ ;  /* 0x0000000611067c24 */ /* 0x041fe2000f8e02ff */
[----:B------:R-:W-:Y:S01]  /*01f0*/  ISETP.LT.AND P2, PT, R17, R4, !P2 ;  /* 0x000000041100720c */ /* 0x000fe20005741270 */
[----:B------:R-:W-:Y:S01]  /*0200*/  IMAD R16, R9, 0x24, R16 ;  /* 0x0000002409107824 */ /* 0x000fe200078e0210 */
[----:B------:R-:W-:Y:S01]  /*0210*/  IADD3 R18, PT, PT, R7, 0x20, R0 ;  /* 0x0000002007127810 */ /* 0x000fe20007ffe000 */
[----:B-1----:R-:W-:Y:S01]  /*0220*/  IMAD R13, R13, UR7, R8 ;  /* 0x000000070d0d7c24 */ /* 0x002fe2000f8e0208 */
[----:B-----5:R-:W-:-:S04]  /*0230*/  UIADD3 UR7, UP0, UPT, UR4, 0x20, URZ ;  /* 0x0000002004077890 */ /* 0x020fc8000ff1e0ff */
[----:B------:R-:W-:Y:S01]  /*0240*/  ISETP.GE.OR P0, PT, R13, UR9, P0 ;  /* 0x000000090d007c0c */ /* 0x000fe20008706670 */
[----:B------:R-:W-:Y:S01]  /*0250*/  UMOV UR4, URZ ;  /* 0x000000ff00047c82 */ /* 0x000fe20008000000 */
[C---:B----4-:R-:W-:Y:S01]  /*0260*/  LOP3.LUT R11, R2.reuse, 0x7, RZ, 0xc0, !PT ;  /* 0x00000007020b7812 */ /* 0x050fe200078ec0ff */
[C---:B------:R-:W-:Y:S01]  /*0270*/  IMAD R10, R3.reuse, R2, RZ ;  /* 0x00000002030a7224 */ /* 0x040fe200078e02ff */
[C---:B------:R-:W-:Y:S01]  /*0280*/  ISETP.LT.OR P1, PT, R3.reuse, 0x1, P0 ;  /* 0x000000010300780c */ /* 0x040fe20000721670 */
[----:B------:R-:W-:Y:S01]  /*0290*/  IMAD.SHL.U32 R9, R3, 0x4, RZ ;  /* 0x0000000403097824 */ /* 0x000fe200078e00ff */
[----:B------:R-:W-:Y:S01]  /*02a0*/  LOP3.LUT R12, R2, 0xf, RZ, 0xc0, !PT ;  /* 0x0000000f020c7812 */ /* 0x000fe200078ec0ff */
[----:B------:R-:W-:Y:S01]  /*02b0*/  UIADD3.X UR8, UPT, UPT, URZ, UR5, URZ, UP0, !UPT ;  /* 0x00000005ff087290 */ /* 0x000fe200087fe4ff */
[----:B------:R-:W-:Y:S02]  /*02c0*/  IADD3 R4, PT, PT, R11, -0x1, RZ ;  /* 0xffffffff0b047810 */ /* 0x000fe40007ffe0ff */
[----:B------:R-:W-:-:S02]  /*02d0*/  ISETP.NE.OR P1, PT, R8, RZ, P1 ;  /* 0x000000ff0800720c */ /* 0x000fc40000f25670 */
[----:B------:R-:W-:Y:S02]  /*02e0*/  IADD3 R0, PT, PT, R12, -0x1, RZ ;  /* 0xffffffff0c007810 */ /* 0x000fe40007ffe0ff */
[----:B------:R-:W-:Y:S02]  /*02f0*/  LOP3.LUT R8, R2, 0x7ffffff0, RZ, 0xc0, !PT ;  /* 0x7ffffff002087812 */ /* 0x000fe400078ec0ff */
[----:B------:R-:W-:Y:S02]  /*0300*/  ISETP.GE.U32.AND P3, PT, R4, 0x3, PT ;  /* 0x000000030400780c */ /* 0x000fe40003f66070 */
[----:B------:R-:W-:Y:S02]  /*0310*/  LOP3.LUT R7, R2, 0x3, RZ, 0xc0, !PT ;  /* 0x0000000302077812 */ /* 0x000fe400078ec0ff */
[----:B------:R-:W-:Y:S02]  /*0320*/  ISETP.GE.U32.AND P4, PT, R0, 0x7, PT ;  /* 0x000000070000780c */ /* 0x000fe40003f86070 */
[----:B------:R-:W-:-:S02]  /*0330*/  ISETP.LT.AND P2, PT, R13, UR9, P2 ;  /* 0x000000090d007c0c */ /* 0x000fc40009741270 */
[C---:B------:R-:W-:Y:S02]  /*0340*/  ISETP.LT.OR P0, PT, R10.reuse, 0x1, P0 ;  /* 0x000000010a00780c */ /* 0x040fe40000701670 */
[C---:B------:R-:W-:Y:S02]  /*0350*/  LOP3.LUT R5, R10.reuse, 0xf, RZ, 0xc0, !PT ;  /* 0x0000000f0a057812 */ /* 0x040fe400078ec0ff */
[C---:B------:R-:W-:Y:S02]  /*0360*/  LOP3.LUT R4, R10.reuse, 0x7, RZ, 0xc0, !PT ;  /* 0x000000070a047812 */ /* 0x040fe400078ec0ff */
[----:B------:R-:W-:Y:S02]  /*0370*/  LOP3.LUT R3, R10, 0x7ffffff0, RZ, 0xc0, !PT ;  /* 0x7ffffff00a037812 */ /* 0x000fe400078ec0ff */
[----:B------:R-:W-:-:S07]  /*0380*/  IADD3 R2, PT, PT, -R8, RZ, RZ ;  /* 0x000000ff08027210 */ /* 0x000fce0007ffe1ff */
.L_x_16:
[----:B0-----:R-:W0:Y:S01]  /*0390*/  LDCU UR5, c[0x0][0x3b0] ;  /* 0x00007600ff0577ac */ /* 0x001e220008000800 */
[----:B------:R-:W-:Y:S01]  /*03a0*/  HFMA2 R0, -RZ, RZ, 0, 0 ;  /* 0x00000000ff007431 */ /* 0x000fe200000001ff */
[----:B0-----:R-:W-:-:S09]  /*03b0*/  UISETP.GE.AND UP0, UPT, UR5, 0x1, UPT ;  /* 0x000000010500788c */ /* 0x001fd2000bf06270 */
[----:B------:R-:W-:Y:S05]  /*03c0*/  BRA.U !UP0, `(.L_x_0) ;  /* 0x00000011084c7547 */ /* 0x000fea000b800000 */
[----:B------:R-:W-:Y:S01]  /*03d0*/  MOV R0, RZ ;  /* 0x000000ff00007202 */ /* 0x000fe20000000f00 */
[----:B------:R-:W-:-:S06]  /*03e0*/  UMOV UR5, URZ ;  /* 0x000000ff00057c82 */ /* 0x000fcc0008000000 */
.L_x_15:
[----:B0-----:R-:W0:Y:S01]  /*03f0*/  LDC R14, c[0x0][0x3a8] ;  /* 0x0000ea00ff0e7b82 */ /* 0x001e220000000800 */
[----:B------:R-:W-:Y:S01]  /*0400*/  BSSY.RECONVERGENT B0, `(.L_x_1) ;  /* 0x000007d000007945 */ /* 0x000fe20003800200 */
[----:B0-----:R-:W-:-:S13]  /*0410*/  ISETP.LT.OR P5, PT, R14, 0x1, P1 ;  /* 0x000000010e00780c */ /* 0x001fda0000fa1670 */
[----:B-12-4-:R-:W-:Y:S05]  /*0420*/  @P5 BRA `(.L_x_2) ;  /* 0x0000000400e85947 */ /* 0x016fea0003800000 */
[----:B------:R-:W0:Y:S01]  /*0430*/  LDCU UR6, c[0x0][0x3b0] ;  /* 0x00007600ff0677ac */ /* 0x000e220008000800 */
[----:B------:R-:W1:Y:S01]  /*0440*/  LDC.64 R14, c[0x0][0x3b8] ;  /* 0x0000ee00ff0e7b82 */ /* 0x000e620000000a00 */
[----:B0-----:R-:W-:-:S06]  /*0450*/  UIMAD UR6, UR4, UR6, UR5 ;  /* 0x00000006040672a4 */ /* 0x001fcc000f8e0205 */
[----:B-1----:R-:W-:Y:S01]  /*0460*/  IMAD R14, R14, UR6, RZ ;  /* 0x000000060e0e7c24 */ /* 0x002fe2000f8e02ff */
[----:B------:R-:W-:-:S03]  /*0470*/  UMOV UR6, URZ ;  /* 0x000000ff00067c82 */ /* 0x000fc60008000000 */
[----:B------:R-:W-:-:S07]  /*0480*/  IMAD R19, R20, R15, R14 ;  /* 0x0000000f14137224 */ /* 0x000fce00078e020e */
.L_x_8:
[----:B0-----:R-:W0:Y:S01]  /*0490*/  LDCU UR12, c[0x0][0x3a8] ;  /* 0x00007500ff0c77ac */ /* 0x001e220008000800 */
[----:B----4-:R-:W-:Y:S02]  /*04a0*/  VIADD R21, R19, UR6 ;  /* 0x0000000613157c36 */ /* 0x010fe40008000000 */
[----:B------:R-:W-:Y:S01]  /*04b0*/  HFMA2 R22, -RZ, RZ, 0, 0 ;  /* 0x00000000ff167431 */ /* 0x000fe200000001ff */
[----:B-1----:R-:W1:Y:S01]  /*04c0*/  LDCU UR9, c[0x0][0x3b4] ;  /* 0x00007680ff0977ac */ /* 0x002e620008000800 */
[----:B0-----:R-:W-:Y:S01]  /*04d0*/  UISETP.GE.U32.AND UP0, UPT, UR12, 0x10, UPT ;  /* 0x000000100c00788c */ /* 0x001fe2000bf06070 */
[----:B-1----:R-:W-:-:S08]  /*04e0*/  IMAD R21, R21, UR9, R6 ;  /* 0x0000000915157c24 */ /* 0x002fd0000f8e0206 */
[----:B--2---:R-:W-:Y:S05]  /*04f0*/  BRA.U !UP0, `(.L_x_3) ;  /* 0x0000000108b07547 */ /* 0x004fea000b800000 */
[----:B------:R-:W-:Y:S01]  /*0500*/  IMAD R22, R9, UR6, R18 ;  /* 0x0000000609167c24 */ /* 0x000fe2000f8e0212 */
[----:B------:R-:W-:Y:S02]  /*0510*/  MOV R23, R21 ;  /* 0x0000001500177202 */ /* 0x000fe40000000f00 */
[----:B------:R-:W-:-:S07]  /*0520*/  MOV R24, R2 ;  /* 0x0000000200187202 */ /* 0x000fce0000000f00 */
.L_x_4:
[----:B------:R-:W-:Y:S01]  /*0530*/  MOV R15, UR8 ;  /* 0x00000008000f7c02 */ /* 0x000fe20008000f00 */
[----:B------:R-:W-:-:S04]  /*0540*/  IMAD.U32 R14, RZ, RZ, UR7 ;  /* 0x00000007ff0e7e24 */ /* 0x000fc8000f8e00ff */
[----:B------:R-:W-:-:S05]  /*0550*/  IMAD.WIDE R14, R23, 0x4, R14 ;  /* 0x00000004170e7825 */ /* 0x000fca00078e020e */
[----:B------:R-:W2:Y:S04]  /*0560*/  LDG.E R25, desc[UR10][R14.64+-0x20] ;  /* 0xffffe00a0e197981 */ /* 0x000ea8000c1e1900 */
[----:B------:R-:W3:Y:S04]  /*0570*/  LDG.E R27, desc[UR10][R14.64+-0x1c] ;  /* 0xffffe40a0e1b7981 */ /* 0x000ee8000c1e1900 */
[----:B------:R-:W4:Y:S04]  /*0580*/  LDG.E R29, desc[UR10][R14.64+-0x18] ;  /* 0xffffe80a0e1d7981 */ /* 0x000f28000c1e1900 */
[----:B------:R-:W5:Y:S04]  /*0590*/  LDG.E R26, desc[UR10][R14.64+-0x14] ;  /* 0xffffec0a0e1a7981 */ /* 0x000f68000c1e1900 */
[----:B------:R-:W5:Y:S04]  /*05a0*/  LDG.E R28, desc[UR10][R14.64+-0x10] ;  /* 0xfffff00a0e1c7981 */ /* 0x000f68000c1e1900 */
[----:B--2---:R0:W-:Y:S04]  /*05b0*/  STS [R22+-0x20], R25 ;  /* 0xffffe01916007388 */ /* 0x0041e80000000800 */
[----:B---3--:R1:W-:Y:S04]  /*05c0*/  STS [R22+-0x1c], R27 ;  /* 0xffffe41b16007388 */ /* 0x0083e80000000800 */
[----:B0-----:R-:W2:Y:S04]  /*05d0*/  LDG.E R25, desc[UR10][R14.64+-0xc] ;  /* 0xfffff40a0e197981 */ /* 0x001ea8000c1e1900 */
[----:B-1----:R-:W3:Y:S04]  /*05e0*/  LDG.E R27, desc[UR10][R14.64+-0x8] ;  /* 0xfffff80a0e1b7981 */ /* 0x002ee8000c1e1900 */
[----:B----4-:R0:W-:Y:S04]  /*05f0*/  STS [R22+-0x18], R29 ;  /* 0xffffe81d16007388 */ /* 0x0101e80000000800 */
[----:B-----5:R1:W-:Y:S04]  /*0600*/  STS [R22+-0x14], R26 ;  /* 0xffffec1a16007388 */ /* 0x0203e80000000800 */
[----:B0-----:R-:W4:Y:S04]  /*0610*/  LDG.E R29, desc[UR10][R14.64+-0x4] ;  /* 0xfffffc0a0e1d7981 */ /* 0x001f28000c1e1900 */
[----:B-1----:R-:W5:Y:S04]  /*0620*/  LDG.E R26, desc[UR10][R14.64] ;  /* 0x0000000a0e1a7981 */ /* 0x002f68000c1e1900 */
[----:B--2---:R0:W-:Y:S04]  /*0630*/  STS [R22+-0xc], R25 ;  /* 0xfffff41916007388 */ /* 0x0041e80000000800 */
[----:B---3--:R1:W-:Y:S04]  /*0640*/  STS [R22+-0x8], R27 ;  /* 0xfffff81b16007388 */ /* 0x0083e80000000800 */
[----:B0-----:R-:W2:Y:S04]  /*0650*/  LDG.E R25, desc[UR10][R14.64+0x4] ;  /* 0x0000040a0e197981 */ /* 0x001ea8000c1e1900 */
[----:B-1----:R-:W3:Y:S04]  /*0660*/  LDG.E R27, desc[UR10][R14.64+0x8] ;  /* 0x0000080a0e1b7981 */ /* 0x002ee8000c1e1900 */
[----:B------:R0:W-:Y:S04]  /*0670*/  STS [R22+-0x10], R28 ;  /* 0xfffff01c16007388 */ /* 0x0001e80000000800 */
[----:B----4-:R1:W-:Y:S04]  /*0680*/  STS [R22+-0x4], R29 ;  /* 0xfffffc1d16007388 */ /* 0x0103e80000000800 */
[----:B-----5:R4:W-:Y:S04]  /*0690*/  STS [R22], R26 ;  /* 0x0000001a16007388 */ /* 0x0209e80000000800 */
[----:B0-----:R-:W5:Y:S04]  /*06a0*/  LDG.E R28, desc[UR10][R14.64+0xc] ;  /* 0x00000c0a0e1c7981 */ /* 0x001f68000c1e1900 */
[----:B-1----:R-:W5:Y:S04]  /*06b0*/  LDG.E R29, desc[UR10][R14.64+0x10] ;  /* 0x0000100a0e1d7981 */ /* 0x002f68000c1e1900 */
[----:B----4-:R-:W4:Y:S04]  /*06c0*/  LDG.E R26, desc[UR10][R14.64+0x1c] ;  /* 0x00001c0a0e1a7981 */ /* 0x010f28000c1e1900 */
[----:B--2---:R0:W-:Y:S04]  /*06d0*/  STS [R22+0x4], R25 ;  /* 0x0000041916007388 */ /* 0x0041e80000000800 */
[----:B---3--:R1:W-:Y:S04]  /*06e0*/  STS [R22+0x8], R27 ;  /* 0x0000081b16007388 */ /* 0x0083e80000000800 */
[----:B0-----:R-:W2:Y:S04]  /*06f0*/  LDG.E R25, desc[UR10][R14.64+0x14] ;  /* 0x0000140a0e197981 */ /* 0x001ea8000c1e1900 */
[----:B-1----:R-:W3:Y:S01]  /*0700*/  LDG.E R27, desc[UR10][R14.64+0x18] ;  /* 0x0000180a0e1b7981 */ /* 0x002ee2000c1e1900 */
[----:B------:R-:W-:-:S04]  /*0710*/  IADD3 R24, PT, PT, R24, 0x10, RZ ;  /* 0x0000001018187810 */ /* 0x000fc80007ffe0ff */
[----:B------:R-:W-:Y:S01]  /*0720*/  ISETP.NE.AND P5, PT, R24, RZ, PT ;  /* 0x000000ff1800720c */ /* 0x000fe20003fa5270 */
[----:B-----5:R-:W-:Y:S01]  /*0730*/  STS [R22+0xc], R28 ;  /* 0x00000c1c16007388 */ /* 0x020fe20000000800 */
[----:B------:R-:W-:-:S03]  /*0740*/  IADD3 R23, PT, PT, R23, 0x10, RZ ;  /* 0x0000001017177810 */ /* 0x000fc60007ffe0ff */
[----:B------:R-:W-:Y:S04]  /*0750*/  STS [R22+0x10], R29 ;  /* 0x0000101d16007388 */ /* 0x000fe80000000800 */
[----:B----4-:R-:W-:Y:S04]  /*0760*/  STS [R22+0x1c], R26 ;  /* 0x00001c1a16007388 */ /* 0x010fe80000000800 */
[----:B--2---:R-:W-:Y:S04]  /*0770*/  STS [R22+0x14], R25 ;  /* 0x0000141916007388 */ /* 0x004fe80000000800 */
[----:B---3--:R0:W-:Y:S02]  /*0780*/  STS [R22+0x18], R27 ;  /* 0x0000181b16007388 */ /* 0x0081e40000000800 */
[----:B0-----:R-:W-:Y:S01]  /*0790*/  VIADD R22, R22, 0x40 ;  /* 0x0000004016167836 */ /* 0x001fe20000000000 */
[----:B------:R-:W-:Y:S06]  /*07a0*/  @P5 BRA `(.L_x_4) ;  /* 0xfffffffc00605947 */ /* 0x000fec000383ffff */
[----:B------:R-:W-:-:S07]  /*07b0*/  MOV R22, R8 ;  /* 0x0000000800167202 */ /* 0x000fce0000000f00 */
.L_x_3:
[----:B------:R-:W-:-:S13]  /*07c0*/  ISETP.NE.AND P5, PT, R12, RZ, PT ;  /* 0x000000ff0c00720c */ /* 0x000fda0003fa5270 */
[----:B------:R-:W-:Y:S05]  /*07d0*/  @!P5 BRA `(.L_x_5) ;  /* 0x0000000000ecd947 */ /* 0x000fea0003800000 */
[----:B------:R-:W-:Y:S01]  /*07e0*/  ISETP.NE.AND P5, PT, R11, RZ, PT ;  /* 0x000000ff0b00720c */ /* 0x000fe20003fa5270 */
[----:B------:R-:W-:-:S12]  /*07f0*/  @!P4 BRA `(.L_x_6) ;  /* 0x00000000005cc947 */ /* 0x000fd80003800000 */
[----:B------:R-:W0:Y:S01]  /*0800*/  LDC.64 R14, c[0x0][0x388] ;  /* 0x0000e200ff0e7b82 */ /* 0x000e220000000a00 */
[----:B------:R-:W-:-:S05]  /*0810*/  IADD3 R23, PT, PT, R21, R22, RZ ;  /* 0x0000001615177210 */ /* 0x000fca0007ffe0ff */
[----:B0-----:R-:W-:Y:S02]  /*0820*/  IMAD.WIDE R14, R23, 0x4, R14 ;  /* 0x00000004170e7825 */ /* 0x001fe400078e020e */
[----:B------:R-:W0:Y:S03]  /*0830*/  LDC R23, c[0x0][0x3ac] ;  /* 0x0000eb00ff177b82 */ /* 0x000e260000000800 */
[----:B------:R-:W2:Y:S04]  /*0840*/  LDG.E R24, desc[UR10][R14.64] ;  /* 0x0000000a0e187981 */ /* 0x000ea8000c1e1900 */
[----:B------:R-:W3:Y:S04]  /*0850*/  LDG.E R26, desc[UR10][R14.64+0x4] ;  /* 0x0000040a0e1a7981 */ /* 0x000ee8000c1e1900 */
[----:B------:R-:W4:Y:S04]  /*0860*/  LDG.E R28, desc[UR10][R14.64+0x8] ;  /* 0x0000080a0e1c7981 */ /* 0x000f28000c1e1900 */
[----:B------:R-:W5:Y:S04]  /*0870*/  LDG.E R25, desc[UR10][R14.64+0xc] ;  /* 0x00000c0a0e197981 */ /* 0x000f68000c1e1900 */
[----:B------:R-:W5:Y:S04]  /*0880*/  LDG.E R27, desc[UR10][R14.64+0x10] ;  /* 0x0000100a0e1b7981 */ /* 0x000f68000c1e1900 */
[----:B------:R-:W5:Y:S01]  /*0890*/  LDG.E R29, desc[UR10][R14.64+0x14] ;  /* 0x0000140a0e1d7981 */ /* 0x000f62000c1e1900 */
[----:B0-----:R-:W-:-:S05]  /*08a0*/  IMAD R23, R23, UR6, R22 ;  /* 0x0000000617177c24 */ /* 0x001fca000f8e0216 */
[----:B------:R-:W-:-:S05]  /*08b0*/  LEA R23, R23, R16, 0x2 ;  /* 0x0000001017177211 */ /* 0x000fca00078e10ff */
[----:B--2---:R0:W-:Y:S04]  /*08c0*/  STS [R23], R24 ;  /* 0x0000001817007388 */ /* 0x0041e80000000800 */
[----:B---3--:R1:W-:Y:S04]  /*08d0*/  STS [R23+0x4], R26 ;  /* 0x0000041a17007388 */ /* 0x0083e80000000800 */
[----:B----4-:R2:W-:Y:S04]  /*08e0*/  STS [R23+0x8], R28 ;  /* 0x0000081c17007388 */ /* 0x0105e80000000800 */
[----:B0-----:R-:W3:Y:S04]  /*08f0*/  LDG.E R24, desc[UR10][R14.64+0x18] ;  /* 0x0000180a0e187981 */ /* 0x001ee8000c1e1900 */
[----:B-1----:R-:W4:Y:S04]  /*0900*/  LDG.E R26, desc[UR10][R14.64+0x1c] ;  /* 0x00001c0a0e1a7981 */ /* 0x002f28000c1e1900 */
[----:B-----5:R2:W-:Y:S04]  /*0910*/  STS [R23+0xc], R25 ;  /* 0x00000c1917007388 */ /* 0x0205e80000000800 */
[----:B------:R2:W-:Y:S04]  /*0920*/  STS [R23+0x10], R27 ;  /* 0x0000101b17007388 */ /* 0x0005e80000000800 */
[----:B------:R2:W-:Y:S01]  /*0930*/  STS [R23+0x14], R29 ;  /* 0x0000141d17007388 */ /* 0x0005e20000000800 */
[----:B------:R-:W-:-:S03]  /*0940*/  VIADD R22, R22, 0x8 ;  /* 0x0000000816167836 */ /* 0x000fc60000000000 */
[----:B---3--:R2:W-:Y:S04]  /*0950*/  STS [R23+0x18], R24 ;  /* 0x0000181817007388 */ /* 0x0085e80000000800 */
[----:B----4-:R2:W-:Y:S02]  /*0960*/  STS [R23+0x1c], R26 ;  /* 0x00001c1a17007388 */ /* 0x0105e40000000800 */
.L_x_6:
[----:B------:R-:W-:Y:S05]  /*0970*/  @!P5 BRA `(.L_x_5) ;  /* 0x000000000084d947 */ /* 0x000fea0003800000 */
[----:B------:R-:W-:Y:S01]  /*0980*/  ISETP.NE.AND P5, PT, R7, RZ, PT ;  /* 0x000000ff0700720c */ /* 0x000fe20003fa5270 */
[----:B------:R-:W-:-:S12]  /*0990*/  @!P3 BRA `(.L_x_7) ;  /* 0x00000000003cb947 */ /* 0x000fd80003800000 */
[----:B------:R-:W0:Y:S01]  /*09a0*/  LDC.64 R14, c[0x0][0x388] ;  /* 0x0000e200ff0e7b82 */ /* 0x000e220000000a00 */
[----:B--2---:R-:W-:-:S05]  /*09b0*/  IADD3 R23, PT, PT, R21, R22, RZ ;  /* 0x0000001615177210 */ /* 0x004fca0007ffe0ff */
[----:B0-----:R-:W-:Y:S02]  /*09c0*/  IMAD.WIDE R14, R23, 0x4, R14 ;  /* 0x00000004170e7825 */ /* 0x001fe400078e020e */
[----:B------:R-:W0:Y:S03]  /*09d0*/  LDC R23, c[0x0][0x3ac] ;  /* 0x0000eb00ff177b82 */ /* 0x000e260000000800 */
[----:B------:R-:W2:Y:S04]  /*09e0*/  LDG.E R24, desc[UR10][R14.64] ;  /* 0x0000000a0e187981 */ /* 0x000ea8000c1e1900 */
[----:B------:R-:W3:Y:S04]  /*09f0*/  LDG.E R26, desc[UR10][R14.64+0x4] ;  /* 0x0000040a0e1a7981 */ /* 0x000ee8000c1e1900 */
[----:B------:R-:W4:Y:S04]  /*0a00*/  LDG.E R28, desc[UR10][R14.64+0x8] ;  /* 0x0000080a0e1c7981 */ /* 0x000f28000c1e1900 */
[----:B------:R-:W5:Y:S01]  /*0a10*/  LDG.E R25, desc[UR10][R14.64+0xc] ;  /* 0x00000c0a0e197981 */ /* 0x000f62000c1e1900 */
[----:B0-----:R-:W-:Y:S01]  /*0a20*/  IMAD R23, R23, UR6, R22 ;  /* 0x0000000617177c24 */ /* 0x001fe2000f8e0216 */
[----:B------:R-:W-:-:S04]  /*0a30*/  IADD3 R22, PT, PT, R22, 0x4, RZ ;  /* 0x0000000416167810 */ /* 0x000fc80007ffe0ff */
[----:B------:R-:W-:-:S05]  /*0a40*/  LEA R23, R23, R16, 0x2 ;  /* 0x0000001017177211 */ /* 0x000fca00078e10ff */
[----:B--2---:R0:W-:Y:S04]  /*0a50*/  STS [R23], R24 ;  /* 0x0000001817007388 */ /* 0x0041e80000000800 */
[----:B---3--:R0:W-:Y:S04]  /*0a60*/  STS [R23+0x4], R26 ;  /* 0x0000041a17007388 */ /* 0x0081e80000000800 */
[----:B----4-:R0:W-:Y:S04]  /*0a70*/  STS [R23+0x8], R28 ;  /* 0x0000081c17007388 */ /* 0x0101e80000000800 */
[----:B-----5:R0:W-:Y:S02]  /*0a80*/  STS [R23+0xc], R25 ;  /* 0x00000c1917007388 */ /* 0x0201e40000000800 */
.L_x_7:
[----:B------:R-:W-:Y:S05]  /*0a90*/  @!P5 BRA `(.L_x_5) ;  /* 0x00000000003cd947 */ /* 0x000fea0003800000 */
[----:B------:R-:W1:Y:S01]  /*0aa0*/  LDC.64 R14, c[0x0][0x388] ;  /* 0x0000e200ff0e7b82 */ /* 0x000e620000000a00 */
[----:B------:R-:W-:-:S04]  /*0ab0*/  IMAD.IADD R21, R21, 0x1, R22 ;  /* 0x0000000115157824 */ /* 0x000fc800078e0216 */
[----:B-1----:R-:W-:-:S03]  /*0ac0*/  IMAD.WIDE R14, R21, 0x4, R14 ;  /* 0x00000004150e7825 */ /* 0x002fc600078e020e */
[----:B------:R-:W1:Y:S02]  /*0ad0*/  LDC R21, c[0x0][0x3ac] ;  /* 0x0000eb00ff157b82 */ /* 0x000e640000000800 */
[----:B0-2---:R-:W2:Y:S01]  /*0ae0*/  LDG.E R23, desc[UR10][R14.64] ;  /* 0x0000000a0e177981 */ /* 0x005ea2000c1e1900 */
[----:B------:R-:W-:Y:S01]  /*0af0*/  ISETP.NE.AND P5, PT, R7, 0x1, PT ;  /* 0x000000010700780c */ /* 0x000fe20003fa5270 */
[----:B-1----:R-:W-:-:S05]  /*0b00*/  IMAD R21, R21, UR6, R22 ;  /* 0x0000000615157c24 */ /* 0x002fca000f8e0216 */
[----:B------:R-:W-:-:S05]  /*0b10*/  LEA R24, R21, R16, 0x2 ;  /* 0x0000001015187211 */ /* 0x000fca00078e10ff */
[----:B--2---:R1:W-:Y:S02]  /*0b20*/  STS [R24], R23 ;  /* 0x0000001718007388 */ /* 0x0043e40000000800 */
[----:B------:R-:W-:Y:S05]  /*0b30*/  @!P5 BRA `(.L_x_5) ;  /* 0x000000000014d947 */ /* 0x000fea0003800000 */
[----:B------:R-:W-:Y:S01]  /*0b40*/  ISETP.NE.AND P5, PT, R7, 0x2, PT ;  /* 0x000000020700780c */ /* 0x000fe20003fa5270 */
[----:B------:R-:W2:-:S12]  /*0b50*/  LDG.E R21, desc[UR10][R14.64+0x4] ;  /* 0x0000040a0e157981 */ /* 0x000e98000c1e1900 */
[----:B------:R-:W3:Y:S04]  /*0b60*/  @P5 LDG.E R22, desc[UR10][R14.64+0x8] ;  /* 0x0000080a0e165981 */ /* 0x000ee8000c1e1900 */
[----:B--2---:R4:W-:Y:S04]  /*0b70*/  STS [R24+0x4], R21 ;  /* 0x0000041518007388 */ /* 0x0049e80000000800 */
[----:B---3--:R4:W-:Y:S02]  /*0b80*/  @P5 STS [R24+0x8], R22 ;  /* 0x0000081618005388 */ /* 0x0089e40000000800 */
.L_x_5:
[----:B------:R-:W3:Y:S01]  /*0b90*/  LDCU UR9, c[0x0][0x3ac] ;  /* 0x00007580ff0977ac */ /* 0x000ee20008000800 */
[----:B------:R-:W-:-:S04]  /*0ba0*/  UIADD3 UR6, UPT, UPT, UR6, 0x1, URZ ;  /* 0x0000000106067890 */ /* 0x000fc8000fffe0ff */
[----:B---3--:R-:W-:-:S09]  /*0bb0*/  UISETP.NE.AND UP0, UPT, UR6, UR9, UPT ;  /* 0x000000090600728c */ /* 0x008fd2000bf05270 */
[----:B------:R-:W-:Y:S05]  /*0bc0*/  BRA.U UP0, `(.L_x_8) ;  /* 0xfffffff900307547 */ /* 0x000fea000b83ffff */
.L_x_2:
[----:B------:R-:W-:Y:S05]  /*0bd0*/  BSYNC.RECONVERGENT B0 ;  /* 0x0000000000007941 */ /* 0x000fea0003800200 */
.L_x_1:
[----:B------:R-:W-:Y:S06]  /*0be0*/  BAR.SYNC.DEFER_BLOCKING 0x0 ;  /* 0x0000000000007b1d */ /* 0x000fec0000010000 */
[----:B------:R-:W-:Y:S04]  /*0bf0*/  BSSY.RECONVERGENT B0, `(.L_x_9) ;  /* 0x000008b000007945 */ /* 0x000fe80003800200 */
[----:B------:R-:W-:Y:S05]  /*0c00*/  @P0 BRA `(.L_x_10) ;  /* 0x0000000800240947 */ /* 0x000fea0003800000 */
[----:B------:R-:W3:Y:S01]  /*0c10*/  LDC R14, c[0x0][0x3b0] ;  /* 0x0000ec00ff0e7b82 */ /* 0x000ee20000000800 */
[----:B------:R-:W-:Y:S01]  /*0c20*/  ISETP.GE.U32.AND P5, PT, R10, 0x10, PT ;  /* 0x000000100a00780c */ /* 0x000fe20003fa6070 */
[----:B------:R-:W-:Y:S02]  /*0c30*/  HFMA2 R19, -RZ, RZ, 0, 0 ;  /* 0x00000000ff137431 */ /* 0x000fe400000001ff */
[----:B---3--:R-:W-:-:S04]  /*0c40*/  IMAD R15, R13, R14, UR5 ;  /* 0x000000050d0f7e24 */ /* 0x008fc8000f8e020e */
[----:B----4-:R-:W-:-:S06]  /*0c50*/  IMAD R22, R10, R15, RZ ;  /* 0x0000000f0a167224 */ /* 0x010fcc00078e02ff */
[----:B------:R-:W-:Y:S05]  /*0c60*/  @!P5 BRA `(.L_x_11) ;  /* 0x0000000000e4d947 */ /* 0x000fea0003800000 */
[----:B------:R-:W-:-:S07]  /*0c70*/  MOV R19, RZ ;  /* 0x000000ff00137202 */ /* 0x000fce0000000f00 */
.L_x_12:
[----:B------:R-:W3:Y:S01]  /*0c80*/  LDC.64 R14, c[0x0][0x390] ;  /* 0x0000e400ff0e7b82 */ /* 0x000ee20000000a00 */
[----:B------:R-:W-:-:S04]  /*0c90*/  IMAD.IADD R21, R22, 0x1, R19 ;  /* 0x0000000116157824 */ /* 0x000fc800078e0213 */
[----:B---3--:R-:W-:-:S05]  /*0ca0*/  IMAD.WIDE R14, R21, 0x4, R14 ;  /* 0x00000004150e7825 */ /* 0x008fca00078e020e */
[----:B0-2---:R-:W2:Y:S04]  /*0cb0*/  LDG.E R25, desc[UR10][R14.64] ;  /* 0x0000000a0e197981 */ /* 0x005ea8000c1e1900 */
[----:B------:R-:W3:Y:S04]  /*0cc0*/  LDG.E R28, desc[UR10][R14.64+0x4] ;  /* 0x0000040a0e1c7981 */ /* 0x000ee8000c1e1900 */
[----:B-1----:R-:W4:Y:S04]  /*0cd0*/  LDG.E R24, desc[UR10][R14.64+0x8] ;  /* 0x0000080a0e187981 */ /* 0x002f28000c1e1900 */
[----:B------:R-:W5:Y:S01]  /*0ce0*/  LDG.E R23, desc[UR10][R14.64+0xc] ;  /* 0x00000c0a0e177981 */ /* 0x000f62000c1e1900 */
[----:B------:R-:W-:-:S05]  /*0cf0*/  LEA R21, R19, R16, 0x2 ;  /* 0x0000001013157211 */ /* 0x000fca00078e10ff */
[----:B------:R-:W2:Y:S02]  /*0d00*/  LDS R26, [R21] ;  /* 0x00000000151a7984 */ /* 0x000ea40000000800 */
[----:B--2---:R-:W-:Y:S02]  /*0d10*/  FFMA R25, R25, R26, R0 ;  /* 0x0000001a19197223 */ /* 0x004fe40000000000 */
[----:B------:R-:W3:Y:S04]  /*0d20*/  LDS R0, [R21+0x4] ;  /* 0x0000040015007984 */ /* 0x000ee80000000800 */
[----:B------:R-:W4:Y:S01]  /*0d30*/  LDS R26, [R21+0x8] ;  /* 0x00000800151a7984 */ /* 0x000f220000000800 */
[----:B---3--:R-:W-:-:S03]  /*0d40*/  FFMA R25, R28, R0, R25 ;  /* 0x000000001c197223 */ /* 0x008fc60000000019 */
[----:B------:R-:W2:Y:S01]  /*0d50*/  LDG.E R0, desc[UR10][R14.64+0x10] ;  /* 0x0000100a0e007981 */ /* 0x000ea2000c1e1900 */
[----:B----4-:R-:W-:-:S03]  /*0d60*/  FFMA R26, R24, R26, R25 ;  /* 0x0000001a181a7223 */ /* 0x010fc60000000019 */
[----:B------:R-:W5:Y:S04]  /*0d70*/  LDS R25, [R21+0xc] ;  /* 0x00000c0015197984 */ /* 0x000f680000000800 */
[----:B------:R-:W3:Y:S04]  /*0d80*/  LDG.E R24, desc[UR10][R14.64+0x14] ;  /* 0x0000140a0e187981 */ /* 0x000ee8000c1e1900 */
[----:B------:R-:W-:Y:S01]  /*0d90*/  LDS R28, [R21+0x3c] ;  /* 0x00003c00151c7984 */ /* 0x000fe20000000800 */
[----:B-----5:R-:W-:-:S03]  /*0da0*/  FFMA R27, R23, R25, R26 ;  /* 0x00000019171b7223 */ /* 0x020fc6000000001a */
[----:B------:R-:W4:Y:S04]  /*0db0*/  LDG.E R25, desc[UR10][R14.64+0x18] ;  /* 0x0000180a0e197981 */ /* 0x000f28000c1e1900 */
[----:B------:R-:W5:Y:S04]  /*0dc0*/  LDG.E R23, desc[UR10][R14.64+0x1c] ;  /* 0x00001c0a0e177981 */ /* 0x000f68000c1e1900 */
[----:B------:R-:W2:Y:S02]  /*0dd0*/  LDS R26, [R21+0x10] ;  /* 0x00001000151a7984 */ /* 0x000ea40000000800 */
[----:B--2---:R-:W-:-:S02]  /*0de0*/  FFMA R27, R0, R26, R27 ;  /* 0x0000001a001b7223 */ /* 0x004fc4000000001b */
[----:B------:R-:W3:Y:S04]  /*0df0*/  LDS R0, [R21+0x14] ;  /* 0x0000140015007984 */ /* 0x000ee80000000800 */
[----:B------:R-:W4:Y:S01]  /*0e00*/  LDS R26, [R21+0x18] ;  /* 0x00001800151a7984 */ /* 0x000f220000000800 */
[----:B---3--:R-:W-:-:S03]  /*0e10*/  FFMA R24, R24, R0, R27 ;  /* 0x0000000018187223 */ /* 0x008fc6000000001b */
[----:B------:R-:W2:Y:S01]  /*0e20*/  LDG.E R0, desc[UR10][R14.64+0x20] ;  /* 0x0000200a0e007981 */ /* 0x000ea2000c1e1900 */
[----:B----4-:R-:W-:-:S03]  /*0e30*/  FFMA R26, R25, R26, R24 ;  /* 0x0000001a191a7223 */ /* 0x010fc60000000018 */
[----:B------:R-:W5:Y:S04]  /*0e40*/  LDS R25, [R21+0x1c] ;  /* 0x00001c0015197984 */ /* 0x000f680000000800 */
[----:B------:R-:W3:Y:S01]  /*0e50*/  LDG.E R24, desc[UR10][R14.64+0x24] ;  /* 0x0000240a0e187981 */ /* 0x000ee2000c1e1900 */
        /* <DEDUP_REMOVED lines=14> */
[----:B------:R-:W5:Y:S01]  /*0f40*/  LDG.E R25, desc[UR10][R14.64+0x3c] ;  /* 0x00003c0a0e197981 */ /* 0x000f62000c1e1900 */
[----:B------:R-:W-:-:S03]  /*0f50*/  IADD3 R19, PT, PT, R19, 0x10, RZ ;  /* 0x0000001013137810 */ /* 0x000fc60007ffe0ff */
[----:B------:R-:W2:Y:S01]  /*0f60*/  LDS R26, [R21+0x30] ;  /* 0x00003000151a7984 */ /* 0x000ea20000000800 */
[----:B------:R-:W-:Y:S01]  /*0f70*/  ISETP.NE.AND P5, PT, R19, R3, PT ;  /* 0x000000031300720c */ /* 0x000fe20003fa5270 */
[----:B--2---:R-:W-:Y:S02]  /*0f80*/  FFMA R27, R0, R26, R27 ;  /* 0x0000001a001b7223 */ /* 0x004fe4000000001b */
[----:B------:R-:W3:Y:S04]  /*0f90*/  LDS R0, [R21+0x34] ;  /* 0x0000340015007984 */ /* 0x000ee80000000800 */
[----:B------:R-:W4:Y:S01]  /*0fa0*/  LDS R26, [R21+0x38] ;  /* 0x00003800151a7984 */ /* 0x000f220000000800 */
[----:B---3--:R-:W-:-:S04]  /*0fb0*/  FFMA R0, R24, R0, R27 ;  /* 0x0000000018007223 */ /* 0x008fc8000000001b */
[----:B----4-:R-:W-:-:S04]  /*0fc0*/  FFMA R0, R23, R26, R0 ;  /* 0x0000001a17007223 */ /* 0x010fc80000000000 */
[----:B-----5:R-:W-:Y:S01]  /*0fd0*/  FFMA R0, R25, R28, R0 ;  /* 0x0000001c19007223 */ /* 0x020fe20000000000 */
[----:B------:R-:W-:Y:S06]  /*0fe0*/  @P5 BRA `(.L_x_12) ;  /* 0xfffffffc00245947 */ /* 0x000fec000383ffff */
[----:B------:R-:W-:-:S07]  /*0ff0*/  MOV R19, R3 ;  /* 0x0000000300137202 */ /* 0x000fce0000000f00 */
.L_x_11:
[----:B------:R-:W-:-:S13]  /*1000*/  ISETP.NE.AND P5, PT, R5, RZ, PT ;  /* 0x000000ff0500720c */ /* 0x000fda0003fa5270 */
[----:B------:R-:W-:Y:S05]  /*1010*/  @!P5 BRA `(.L_x_10) ;  /* 0x000000040020d947 */ /* 0x000fea0003800000 */
[----:B------:R-:W-:Y:S01]  /*1020*/  VIADD R14, R5, 0xffffffff ;  /* 0xffffffff050e7836 */ /* 0x000fe20000000000 */
[----:B------:R-:W-:-:S04]  /*1030*/  ISETP.NE.AND P6, PT, R4, RZ, PT ;  /* 0x000000ff0400720c */ /* 0x000fc80003fc5270 */
[----:B------:R-:W-:-:S13]  /*1040*/  ISETP.GE.U32.AND P5, PT, R14, 0x7, PT ;  /* 0x000000070e00780c */ /* 0x000fda0003fa6070 */
[----:B------:R-:W-:Y:S05]  /*1050*/  @!P5 BRA `(.L_x_13) ;  /* 0x000000000074d947 */ /* 0x000fea0003800000 */
[----:B------:R-:W3:Y:S01]  /*1060*/  LDC.64 R14, c[0x0][0x390] ;  /* 0x0000e400ff0e7b82 */ /* 0x000ee20000000a00 */
[----:B------:R-:W-:-:S05]  /*1070*/  IADD3 R21, PT, PT, R22, R19, RZ ;  /* 0x0000001316157210 */ /* 0x000fca0007ffe0ff */
        /* <DEDUP_REMOVED lines=18> */
[----:B------:R-:W5:Y:S01]  /*11a0*/  LDG.E R25, desc[UR10][R14.64+0x1c] ;  /* 0x00001c0a0e197981 */ /* 0x000f62000c1e1900 */
[----:B------:R-:W-:-:S03]  /*11b0*/  IADD3 R19, PT, PT, R19, 0x8, RZ ;  /* 0x0000000813137810 */ /* 0x000fc60007ffe0ff */
[----:B------:R-:W2:Y:S02]  /*11c0*/  LDS R26, [R21+0x10] ;  /* 0x00001000151a7984 */ /* 0x000ea40000000800 */
[----:B--2---:R-:W-:Y:S02]  /*11d0*/  FFMA R27, R0, R26, R27 ;  /* 0x0000001a001b7223 */ /* 0x004fe4000000001b */
[----:B------:R-:W3:Y:S04]  /*11e0*/  LDS R0, [R21+0x14] ;  /* 0x0000140015007984 */ /* 0x000ee80000000800 */
[----:B------:R-:W4:Y:S01]  /*11f0*/  LDS R26, [R21+0x18] ;  /* 0x00001800151a7984 */ /* 0x000f220000000800 */
[----:B---3--:R-:W-:-:S04]  /*1200*/  FFMA R0, R24, R0, R27 ;  /* 0x0000000018007223 */ /* 0x008fc8000000001b */
[----:B----4-:R-:W-:-:S04]  /*1210*/  FFMA R0, R23, R26, R0 ;  /* 0x0000001a17007223 */ /* 0x010fc80000000000 */
[----:B-----5:R-:W-:-:S07]  /*1220*/  FFMA R0, R25, R28, R0 ;  /* 0x0000001c19007223 */ /* 0x020fce0000000000 */
.L_x_13:
[----:B------:R-:W-:Y:S05]  /*1230*/  @!P6 BRA `(.L_x_10) ;  /* 0x000000000098e947 */ /* 0x000fea0003800000 */
[----:B------:R-:W-:-:S04]  /*1240*/  IADD3 R14, PT, PT, R4, -0x1, RZ ;  /* 0xffffffff040e7810 */ /* 0x000fc80007ffe0ff */
[----:B------:R-:W-:-:S13]  /*1250*/  ISETP.GE.U32.AND P5, PT, R14, 0x3, PT ;  /* 0x000000030e00780c */ /* 0x000fda0003fa6070 */
[----:B------:R-:W-:Y:S05]  /*1260*/  @!P5 BRA `(.L_x_14) ;  /* 0x000000000044d947 */ /* 0x000fea0003800000 */
[----:B------:R-:W3:Y:S01]  /*1270*/  LDC.64 R14, c[0x0][0x390] ;  /* 0x0000e400ff0e7b82 */ /* 0x000ee20000000a00 */
[----:B------:R-:W-:-:S04]  /*1280*/  IMAD.IADD R21, R22, 0x1, R19 ;  /* 0x0000000116157824 */ /* 0x000fc800078e0213 */
[----:B---3--:R-:W-:-:S05]  /*1290*/  IMAD.WIDE R14, R21, 0x4, R14 ;  /* 0x00000004150e7825 */ /* 0x008fca00078e020e */
[----:B0-2---:R-:W2:Y:S04]  /*12a0*/  LDG.E R25, desc[UR10][R14.64] ;  /* 0x0000000a0e197981 */ /* 0x005ea8000c1e1900 */
[----:B-1----:R-:W3:Y:S04]  /*12b0*/  LDG.E R23, desc[UR10][R14.64+0x4] ;  /* 0x0000040a0e177981 */ /* 0x002ee8000c1e1900 */
[----:B------:R-:W4:Y:S04]  /*12c0*/  LDG.E R21, desc[UR10][R14.64+0x8] ;  /* 0x0000080a0e157981 */ /* 0x000f28000c1e1900 */
[----:B------:R-:W5:Y:S01]  /*12d0*/  LDG.E R24, desc[UR10][R14.64+0xc] ;  /* 0x00000c0a0e187981 */ /* 0x000f62000c1e1900 */
[----:B------:R-:W-:-:S02]  /*12e0*/  LEA R26, R19, R16, 0x2 ;  /* 0x00000010131a7211 */ /* 0x000fc400078e10ff */
[----:B------:R-:W-:-:S03]  /*12f0*/  IADD3 R19, PT, PT, R19, 0x4, RZ ;  /* 0x0000000413137810 */ /* 0x000fc60007ffe0ff */
[----:B------:R-:W2:Y:S04]  /*1300*/  LDS R27, [R26] ;  /* 0x000000001a1b7984 */ /* 0x000ea80000000800 */
[----:B------:R-:W-:Y:S01]  /*1310*/  LDS R28, [R26+0xc] ;  /* 0x00000c001a1c7984 */ /* 0x000fe20000000800 */
[----:B--2---:R-:W-:-:S03]  /*1320*/  FFMA R0, R25, R27, R0 ;  /* 0x0000001b19007223 */ /* 0x004fc60000000000 */
[----:B------:R-:W3:Y:S04]  /*1330*/  LDS R25, [R26+0x4] ;  /* 0x000004001a197984 */ /* 0x000ee80000000800 */
[----:B------:R-:W4:Y:S01]  /*1340*/  LDS R27, [R26+0x8] ;  /* 0x000008001a1b7984 */ /* 0x000f220000000800 */
[----:B---3--:R-:W-:-:S04]  /*1350*/  FFMA R0, R23, R25, R0 ;  /* 0x0000001917007223 */ /* 0x008fc80000000000 */
[----:B----4-:R-:W-:-:S04]  /*1360*/  FFMA R21, R21, R27, R0 ;  /* 0x0000001b15157223 */ /* 0x010fc80000000000 */
[----:B-----5:R-:W-:-:S07]  /*1370*/  FFMA R0, R24, R28, R21 ;  /* 0x0000001c18007223 */ /* 0x020fce0000000015 */
.L_x_14:
[----:B012---:R-:W-:-:S13]  /*1380*/  LOP3.LUT P5, R23, R10, 0x3, RZ, 0xc0, !PT ;  /* 0x000000030a177812 */ /* 0x007fda00078ac0ff */
[----:B------:R-:W-:Y:S05]  /*1390*/  @!P5 BRA `(.L_x_10) ;  /* 0x000000000040d947 */ /* 0x000fea0003800000 */
[----:B------:R-:W0:Y:S01]  /*13a0*/  LDC.64 R14, c[0x0][0x390] ;  /* 0x0000e400ff0e7b82 */ /* 0x000e220000000a00 */
[----:B------:R-:W-:-:S05]  /*13b0*/  IADD3 R21, PT, PT, R22, R19, RZ ;  /* 0x0000001316157210 */ /* 0x000fca0007ffe0ff */
[----:B0-----:R-:W-:-:S05]  /*13c0*/  IMAD.WIDE R14, R21, 0x4, R14 ;  /* 0x00000004150e7825 */ /* 0x001fca00078e020e */
[----:B------:R-:W2:Y:S01]  /*13d0*/  LDG.E R21, desc[UR10][R14.64] ;  /* 0x0000000a0e157981 */ /* 0x000ea2000c1e1900 */
[----:B------:R-:W-:Y:S02]  /*13e0*/  LEA R24, R19, R16, 0x2 ;  /* 0x0000001013187211 */ /* 0x000fe400078e10ff */
[----:B------:R-:W-:-:S03]  /*13f0*/  ISETP.NE.AND P5, PT, R23, 0x1, PT ;  /* 0x000000011700780c */ /* 0x000fc60003fa5270 */
[----:B------:R-:W2:Y:S02]  /*1400*/  LDS R19, [R24] ;  /* 0x0000000018137984 */ /* 0x000ea40000000800 */
[----:B--2---:R-:W-:-:S08]  /*1410*/  FFMA R0, R21, R19, R0 ;  /* 0x0000001315007223 */ /* 0x004fd00000000000 */
[----:B------:R-:W-:Y:S05]  /*1420*/  @!P5 BRA `(.L_x_10) ;  /* 0x00000000001cd947 */ /* 0x000fea0003800000 */
[----:B------:R-:W-:Y:S01]  /*1430*/  ISETP.NE.AND P5, PT, R23, 0x2, PT ;  /* 0x000000021700780c */ /* 0x000fe20003fa5270 */
[----:B------:R-:W2:Y:S04]  /*1440*/  LDG.E R19, desc[UR10][R14.64+0x4] ;  /* 0x0000040a0e137981 */ /* 0x000ea8000c1e1900 */
[----:B------:R-:W2:Y:S08]  /*1450*/  LDS R21, [R24+0x4] ;  /* 0x0000040018157984 */ /* 0x000eb00000000800 */
[----:B------:R-:W3:Y:S04]  /*1460*/  @P5 LDG.E R23, desc[UR10][R14.64+0x8] ;  /* 0x0000080a0e175981 */ /* 0x000ee8000c1e1900 */
[----:B------:R-:W3:Y:S01]  /*1470*/  @P5 LDS R22, [R24+0x8] ;  /* 0x0000080018165984 */ /* 0x000ee20000000800 */
[----:B--2---:R-:W-:-:S04]  /*1480*/  FFMA R0, R19, R21, R0 ;  /* 0x0000001513007223 */ /* 0x004fc80000000000 */
[----:B---3--:R-:W-:-:S07]  /*1490*/  @P5 FFMA R0, R23, R22, R0 ;  /* 0x0000001617005223 */ /* 0x008fce0000000000 */
.L_x_10:
[----:B------:R-:W-:Y:S05]  /*14a0*/  BSYNC.RECONVERGENT B0 ;  /* 0x0000000000007941 */ /* 0x000fea0003800200 */
.L_x_9:
[----:B------:R-:W3:Y:S01]  /*14b0*/  LDCU UR6, c[0x0][0x3b0] ;  /* 0x00007600ff0677ac */ /* 0x000ee20008000800 */
[----:B------:R-:W-:-:S04]  /*14c0*/  UIADD3 UR5, UPT, UPT, UR5, 0x1, URZ ;  /* 0x0000000105057890 */ /* 0x000fc8000fffe0ff */
[----:B---3--:R-:W-:Y:S01]  /*14d0*/  UISETP.NE.AND UP0, UPT, UR5, UR6, UPT ;  /* 0x000000060500728c */ /* 0x008fe2000bf05270 */
[----:B------:R-:W-:Y:S08]  /*14e0*/  BAR.SYNC.DEFER_BLOCKING 0x0 ;  /* 0x0000000000007b1d */ /* 0x000ff00000010000 */
[----:B------:R-:W-:Y:S05]  /*14f0*/  BRA.U UP0, `(.L_x_15) ;  /* 0xffffffed00bc7547 */ /* 0x000fea000b83ffff */
.L_x_0:
[----:B012-4-:R-:W0:Y:S01]  /*1500*/  @P2 LDC R24, c[0x0][0x39c] ;  /* 0x0000e700ff182b82 */ /* 0x017e220000000800 */
[----:B------:R-:W1:Y:S07]  /*1510*/  LDCU UR5, c[0x0][0x398] ;  /* 0x00007300ff0577ac */ /* 0x000e6e0008000800 */
[----:B------:R-:W2:Y:S08]  /*1520*/  @P2 LDC.64 R14, c[0x0][0x3a0] ;  /* 0x0000e800ff0e2b82 */ /* 0x000eb00000000a00 */
[----:B------:R-:W3:Y:S01]  /*1530*/  @P2 LDC.64 R22, c[0x0][0x380] ;  /* 0x0000e000ff162b82 */ /* 0x000ee20000000a00 */
[----:B0-----:R-:W-:Y:S01]  /*1540*/  @P2 IMAD R19, R24, UR4, R13 ;  /* 0x0000000418132c24 */ /* 0x001fe2000f8e020d */
[----:B------:R-:W-:-:S04]  /*1550*/  UIADD3 UR4, UPT, UPT, UR4, 0x1, URZ ;  /* 0x0000000104047890 */ /* 0x000fc8000fffe0ff */
[----:B-1----:R-:W-:Y:S01]  /*1560*/  UISETP.NE.AND UP0, UPT, UR4, UR5, UPT ;  /* 0x000000050400728c */ /* 0x002fe2000bf05270 */
[----:B--2---:R-:W-:-:S04]  /*1570*/  @P2 IMAD R15, R19, R15, R20 ;  /* 0x0000000f130f2224 */ /* 0x004fc800078e0214 */
[----:B------:R-:W-:-:S04]  /*1580*/  @P2 IMAD R15, R15, R14, R17 ;  /* 0x0000000e0f0f2224 */ /* 0x000fc800078e0211 */
[----:B---3--:R-:W-:-:S05]  /*1590*/  @P2 IMAD.WIDE R22, R15, 0x4, R22 ;  /* 0x000000040f162825 */ /* 0x008fca00078e0216 */
[----:B------:R0:W-:Y:S01]  /*15a0*/  @P2 STG.E desc[UR10][R22.64], R0 ;  /* 0x0000000016002986 */ /* 0x0001e2000c10190a */
[----:B------:R-:W-:Y:S05]  /*15b0*/  BRA.U UP0, `(.L_x_16) ;  /* 0xffffffed00747547 */ /* 0x000fea000b83ffff */
[----:B------:R-:W-:Y:S05]  /*15c0*/  EXIT ;  /* 0x000000000000794d */ /* 0x000fea0003800000 */
.L_x_17:
[----:B------:R-:W-:-:S00]  /*15d0*/  BRA `(.L_x_17) ;  /* 0xfffffffc00fc7947 */ /* 0x000fc0000383ffff */
[----:B------:R-:W-:-:S00]  /*15e0*/  NOP ;  /* 0x0000000000007918 */ /* 0x000fc00000000000 */
        /* <DEDUP_REMOVED lines=9> */
.L_x_18:


//--------------------- .nv.shared._Z19conv_layer_toeplitzPfS_S_iiiiiiiiii --------------------------
	.section	.nv.shared._Z19conv_layer_toeplitzPfS_S_iiiiiiiiii,"aw",@nobits
	.sectionflags	@""
	.align	4
.nv.shared._Z19conv_layer_toeplitzPfS_S_iiiiiiiiii:
	.zero		3328


//--------------------- .nv.shared.reserved.0     --------------------------
	.section	.nv.shared.reserved.0,"aw",@nobits
	.weak		__nv_reservedSMEM_offset_0_alias
	.size		__nv_reservedSMEM_offset_0_alias, 0, 64
	.other		__nv_reservedSMEM_offset_0_alias,@"STO_CUDA_RESERVED_SHARED STV_DEFAULT"
__nv_reservedSMEM_offset_0_alias:
	.zero		0
	.zero		64


//--------------------- .nv.constant0._Z19conv_layer_toeplitzPfS_S_iiiiiiiiii --------------------------
	.section	.nv.constant0._Z19conv_layer_toeplitzPfS_S_iiiiiiiiii,"a",@progbits
	.sectionflags	@""
	.align	4
.nv.constant0._Z19conv_layer_toeplitzPfS_S_iiiiiiiiii:
	.zero		960


//--------------------- SYMBOLS --------------------------

	.type		.nv.reservedSmem.offset0,@object
	.size		.nv.reservedSmem.offset0,0x4
	.type		.nv.reservedSmem.cap,@object
	.size		.nv.reservedSmem.cap,0x4
